//
// Generated by NVIDIA NVVM Compiler
//
// Compiler Build ID: CL-36424714
// Cuda compilation tools, release 13.0, V13.0.88
// Based on NVVM 20.0.0
//

.version 9.0
.target sm_100
.address_size 64

	// .globl	_Z9histogramPiS_ii
.extern .shared .align 16 .b8 shmem[];

.visible .entry _Z9histogramPiS_ii(
	.param .u64 .ptr .align 1 _Z9histogramPiS_ii_param_0,
	.param .u64 .ptr .align 1 _Z9histogramPiS_ii_param_1,
	.param .u32 _Z9histogramPiS_ii_param_2,
	.param .u32 _Z9histogramPiS_ii_param_3
)
{
	.reg .pred 	%p<2>;
	.reg .b32 	%r<12>;
	.reg .b64 	%rd<9>;

	ld.param.u64 	%rd1, [_Z9histogramPiS_ii_param_0];
	ld.param.u64 	%rd2, [_Z9histogramPiS_ii_param_1];
	ld.param.u32 	%r2, [_Z9histogramPiS_ii_param_2];
	ld.param.u32 	%r3, [_Z9histogramPiS_ii_param_3];
	mov.u32 	%r4, %ctaid.x;
	mov.u32 	%r5, %ntid.x;
	mov.u32 	%r6, %tid.x;
	mad.lo.s32 	%r1, %r4, %r5, %r6;
	setp.ge.s32 	%p1, %r1, %r3;
	@%p1 bra 	$L__BB0_2;
	cvta.to.global.u64 	%rd3, %rd1;
	cvta.to.global.u64 	%rd4, %rd2;
	mul.wide.s32 	%rd5, %r1, 4;
	add.s64 	%rd6, %rd3, %rd5;
	ld.global.u32 	%r8, [%rd6];
	mov.b32 	%r9, 0;
	// begin inline asm
	bfe.u32 %r7, %r8, %r9, %r2;
	// end inline asm
	mul.wide.s32 	%rd7, %r7, 4;
	add.s64 	%rd8, %rd4, %rd7;
	atom.global.add.u32 	%r11, [%rd8], 1;
$L__BB0_2:
	ret;

}
	// .globl	_Z10prefixscanPiS_i
.visible .entry _Z10prefixscanPiS_i(
	.param .u64 .ptr .align 1 _Z10prefixscanPiS_i_param_0,
	.param .u64 .ptr .align 1 _Z10prefixscanPiS_i_param_1,
	.param .u32 _Z10prefixscanPiS_i_param_2
)
{
	.reg .pred 	%p<8>;
	.reg .b32 	%r<52>;
	.reg .b64 	%rd<9>;

	ld.param.u64 	%rd2, [_Z10prefixscanPiS_i_param_0];
	ld.param.u64 	%rd1, [_Z10prefixscanPiS_i_param_1];
	ld.param.u32 	%r15, [_Z10prefixscanPiS_i_param_2];
	cvta.to.global.u64 	%rd3, %rd2;
	mov.u32 	%r1, %tid.x;
	shl.b32 	%r2, %r1, 1;
	mul.wide.u32 	%rd4, %r2, 4;
	add.s64 	%rd5, %rd3, %rd4;
	ld.global.u32 	%r17, [%rd5];
	shl.b32 	%r18, %r1, 3;
	mov.u32 	%r19, shmem;
	add.s32 	%r3, %r19, %r18;
	or.b32  	%r4, %r2, 1;
	ld.global.u32 	%r20, [%rd5+4];
	st.shared.v2.u32 	[%r3], {%r17, %r20};
	shr.s32 	%r47, %r15, 1;
	setp.lt.s32 	%p1, %r47, 1;
	mov.b32 	%r49, 1;
	@%p1 bra 	$L__BB1_5;
	mov.b32 	%r49, 1;
$L__BB1_2:
	bar.sync 	0;
	setp.ge.s32 	%p2, %r1, %r47;
	@%p2 bra 	$L__BB1_4;
	mul.lo.s32 	%r22, %r49, %r4;
	shl.b32 	%r23, %r22, 2;
	add.s32 	%r25, %r19, %r23;
	ld.shared.u32 	%r26, [%r25+-4];
	shl.b32 	%r27, %r49, 2;
	add.s32 	%r28, %r25, %r27;
	ld.shared.u32 	%r29, [%r28+-4];
	add.s32 	%r30, %r29, %r26;
	st.shared.u32 	[%r28+-4], %r30;
$L__BB1_4:
	shl.b32 	%r49, %r49, 1;
	shr.u32 	%r9, %r47, 1;
	setp.gt.u32 	%p3, %r47, 1;
	mov.u32 	%r47, %r9;
	@%p3 bra 	$L__BB1_2;
$L__BB1_5:
	setp.ne.s32 	%p4, %r1, 0;
	@%p4 bra 	$L__BB1_7;
	shl.b32 	%r31, %r15, 2;
	add.s32 	%r33, %r19, %r31;
	mov.b32 	%r34, 0;
	st.shared.u32 	[%r33+-4], %r34;
$L__BB1_7:
	setp.lt.s32 	%p5, %r15, 2;
	@%p5 bra 	$L__BB1_12;
	mov.b32 	%r50, 1;
$L__BB1_9:
	shr.u32 	%r49, %r49, 1;
	bar.sync 	0;
	setp.ge.u32 	%p6, %r1, %r50;
	@%p6 bra 	$L__BB1_11;
	mul.lo.s32 	%r36, %r49, %r4;
	shl.b32 	%r37, %r36, 2;
	add.s32 	%r39, %r19, %r37;
	ld.shared.u32 	%r40, [%r39+-4];
	shl.b32 	%r41, %r49, 2;
	add.s32 	%r42, %r39, %r41;
	ld.shared.u32 	%r43, [%r42+-4];
	st.shared.u32 	[%r39+-4], %r43;
	add.s32 	%r44, %r43, %r40;
	st.shared.u32 	[%r42+-4], %r44;
$L__BB1_11:
	shl.b32 	%r50, %r50, 1;
	setp.lt.s32 	%p7, %r50, %r15;
	@%p7 bra 	$L__BB1_9;
$L__BB1_12:
	cvta.to.global.u64 	%rd6, %rd1;
	bar.sync 	0;
	ld.shared.v2.u32 	{%r45, %r46}, [%r3];
	add.s64 	%rd8, %rd6, %rd4;
	st.global.u32 	[%rd8], %r45;
	st.global.u32 	[%rd8+4], %r46;
	ret;

}
	// .globl	_Z7ReorderPiS_S_ii
.visible .entry _Z7ReorderPiS_S_ii(
	.param .u64 .ptr .align 1 _Z7ReorderPiS_S_ii_param_0,
	.param .u64 .ptr .align 1 _Z7ReorderPiS_S_ii_param_1,
	.param .u64 .ptr .align 1 _Z7ReorderPiS_S_ii_param_2,
	.param .u32 _Z7ReorderPiS_S_ii_param_3,
	.param .u32 _Z7ReorderPiS_S_ii_param_4
)
{
	.reg .pred 	%p<2>;
	.reg .b32 	%r<13>;
	.reg .b64 	%rd<13>;

	ld.param.u64 	%rd1, [_Z7ReorderPiS_S_ii_param_0];
	ld.param.u64 	%rd2, [_Z7ReorderPiS_S_ii_param_1];
	ld.param.u64 	%rd3, [_Z7ReorderPiS_S_ii_param_2];
	ld.param.u32 	%r2, [_Z7ReorderPiS_S_ii_param_3];
	ld.param.u32 	%r3, [_Z7ReorderPiS_S_ii_param_4];
	mov.u32 	%r4, %ctaid.x;
	mov.u32 	%r5, %ntid.x;
	mov.u32 	%r6, %tid.x;
	mad.lo.s32 	%r1, %r4, %r5, %r6;
	setp.ge.s32 	%p1, %r1, %r3;
	@%p1 bra 	$L__BB2_2;
	cvta.to.global.u64 	%rd4, %rd1;
	cvta.to.global.u64 	%rd5, %rd3;
	cvta.to.global.u64 	%rd6, %rd2;
	mul.wide.s32 	%rd7, %r1, 4;
	add.s64 	%rd8, %rd4, %rd7;
	ld.global.u32 	%r8, [%rd8];
	mov.b32 	%r9, 0;
	// begin inline asm
	bfe.u32 %r7, %r8, %r9, %r2;
	// end inline asm
	mul.wide.s32 	%rd9, %r7, 4;
	add.s64 	%rd10, %rd5, %rd9;
	atom.global.add.u32 	%r11, [%rd10], 1;
	ld.global.u32 	%r12, [%rd8];
	mul.wide.s32 	%rd11, %r11, 4;
	add.s64 	%rd12, %rd6, %rd11;
	st.global.u32 	[%rd12], %r12;
$L__BB2_2:
	ret;

}


// ===== COMPILED SASS (sm_100) =====

	.target	sm_100

	.elftype	@"ET_EXEC"


//--------------------- .note.nv.tkinfo           --------------------------
	.section	.note.nv.tkinfo,"",@"SHT_NOTE"
	.sectionflags	@"SHF_NOTE_NV_TKINFO"
	.tkinfo
        /*0018*/ 	.word	0x00000002
        /*0030*/ 	.string	""
        /*0030*/ 	.string	"ptxas"
        /*0030*/ 	.string	"Cuda compilation tools, release 13.0, V13.0.88"
        /*0030*/ 	.string	"Build cuda_13.0.r13.0/compiler.36424714_0"
        /*0030*/ 	.string	"-arch sm_100 -m 64 "



//--------------------- .note.nv.cuinfo           --------------------------
	.section	.note.nv.cuinfo,"",@"SHT_NOTE"
	.sectionflags	@"SHF_NOTE_NV_CUINFO"
        /*0018*/ 	.short	0x0002
        /*001a*/ 	.short	0x0064
        /*001c*/ 	.short	0x0082
	.zero		2


//--------------------- .nv.info                  --------------------------
	.section	.nv.info,"",@"SHT_CUDA_INFO"
	.align	4


	//----- nvinfo : EIATTR_REGCOUNT
	.align		4
        /*0000*/ 	.byte	0x04, 0x2f
        /*0002*/ 	.short	(.L_1 - .L_0)
	.align		4
.L_0:
        /*0004*/ 	.word	index@(_Z9histogramPiS_ii)
        /*0008*/ 	.word	0x0000000c


	//----- nvinfo : EIATTR_FRAME_SIZE
	.align		4
.L_1:
        /*000c*/ 	.byte	0x04, 0x11
        /*000e*/ 	.short	(.L_3 - .L_2)
	.align		4
.L_2:
        /*0010*/ 	.word	index@(_Z9histogramPiS_ii)
        /*0014*/ 	.word	0x00000000


	//----- nvinfo : EIATTR_REGCOUNT
	.align		4
.L_3:
        /*0018*/ 	.byte	0x04, 0x2f
        /*001a*/ 	.short	(.L_5 - .L_4)
	.align		4
.L_4:
        /*001c*/ 	.word	index@(_Z10prefixscanPiS_i)
        /*0020*/ 	.word	0x0000000d


	//----- nvinfo : EIATTR_FRAME_SIZE
	.align		4
.L_5:
        /*0024*/ 	.byte	0x04, 0x11
        /*0026*/ 	.short	(.L_7 - .L_6)
	.align		4
.L_6:
        /*0028*/ 	.word	index@(_Z10prefixscanPiS_i)
        /*002c*/ 	.word	0x00000000


	//----- nvinfo : EIATTR_REGCOUNT
	.align		4
.L_7:
        /*0030*/ 	.byte	0x04, 0x2f
        /*0032*/ 	.short	(.L_9 - .L_8)
	.align		4
.L_8:
        /*0034*/ 	.word	index@(_Z7ReorderPiS_S_ii)
        /*0038*/ 	.word	0x0000000c


	//----- nvinfo : EIATTR_FRAME_SIZE
	.align		4
.L_9:
        /*003c*/ 	.byte	0x04, 0x11
        /*003e*/ 	.short	(.L_11 - .L_10)
	.align		4
.L_10:
        /*0040*/ 	.word	index@(_Z7ReorderPiS_S_ii)
        /*0044*/ 	.word	0x00000000


	//----- nvinfo : EIATTR_MIN_STACK_SIZE
	.align		4
.L_11:
        /*0048*/ 	.byte	0x04, 0x12
        /*004a*/ 	.short	(.L_13 - .L_12)
	.align		4
.L_12:
        /*004c*/ 	.word	index@(_Z7ReorderPiS_S_ii)
        /*0050*/ 	.word	0x00000000


	//----- nvinfo : EIATTR_MIN_STACK_SIZE
	.align		4
.L_13:
        /*0054*/ 	.byte	0x04, 0x12
        /*0056*/ 	.short	(.L_15 - .L_14)
	.align		4
.L_14:
        /*0058*/ 	.word	index@(_Z10prefixscanPiS_i)
        /*005c*/ 	.word	0x00000000


	//----- nvinfo : EIATTR_MIN_STACK_SIZE
	.align		4
.L_15:
        /*0060*/ 	.byte	0x04, 0x12
        /*0062*/ 	.short	(.L_17 - .L_16)
	.align		4
.L_16:
        /*0064*/ 	.word	index@(_Z9histogramPiS_ii)
        /*0068*/ 	.word	0x00000000
.L_17:


//--------------------- .nv.compat                --------------------------
	.section	.nv.compat,"",@"SHT_CUDA_COMPAT_INFO"
	.align	4
        /*0000*/ 	.byte	0x02, 0x09, 0x00, 0x00, 0x02, 0x02, 0x01, 0x00, 0x02, 0x05, 0x05, 0x00, 0x03, 0x07, 0x01, 0x01
        /*0010*/ 	.byte	0x02, 0x03, 0x00, 0x00, 0x02, 0x06, 0x01, 0x00, 0x04, 0x0b, 0x08, 0x00, 0x09, 0x00, 0x00, 0x00
        /*0020*/ 	.byte	0x00, 0x00, 0x00, 0x00


//--------------------- .nv.info._Z7ReorderPiS_S_ii --------------------------
	.section	.nv.info._Z7ReorderPiS_S_ii,"",@"SHT_CUDA_INFO"
	.sectionflags	@""
	.align	4


	//----- nvinfo : EIATTR_CUDA_API_VERSION
	.align		4
        /*0000*/ 	.byte	0x04, 0x37
        /*0002*/ 	.short	(.L_19 - .L_18)
.L_18:
        /*0004*/ 	.word	0x00000082


	//----- nvinfo : EIATTR_KPARAM_INFO
	.align		4
.L_19:
        /*0008*/ 	.byte	0x04, 0x17
        /*000a*/ 	.short	(.L_21 - .L_20)
.L_20:
        /*000c*/ 	.word	0x00000000
        /*0010*/ 	.short	0x0004
        /*0012*/ 	.short	0x001c
        /*0014*/ 	.byte	0x00, 0xf0, 0x11, 0x00


	//----- nvinfo : EIATTR_KPARAM_INFO
	.align		4
.L_21:
        /*0018*/ 	.byte	0x04, 0x17
        /*001a*/ 	.short	(.L_23 - .L_22)
.L_22:
        /*001c*/ 	.word	0x00000000
        /*0020*/ 	.short	0x0003
        /*0022*/ 	.short	0x0018
        /*0024*/ 	.byte	0x00, 0xf0, 0x11, 0x00


	//----- nvinfo : EIATTR_KPARAM_INFO
	.align		4
.L_23:
        /*0028*/ 	.byte	0x04, 0x17
        /*002a*/ 	.short	(.L_25 - .L_24)
.L_24:
        /*002c*/ 	.word	0x00000000
        /*0030*/ 	.short	0x0002
        /*0032*/ 	.short	0x0010
        /*0034*/ 	.byte	0x00, 0xf5, 0x21, 0x00


	//----- nvinfo : EIATTR_KPARAM_INFO
	.align		4
.L_25:
        /*0038*/ 	.byte	0x04, 0x17
        /*003a*/ 	.short	(.L_27 - .L_26)
.L_26:
        /*003c*/ 	.word	0x00000000
        /*0040*/ 	.short	0x0001
        /*0042*/ 	.short	0x0008
        /*0044*/ 	.byte	0x00, 0xf5, 0x21, 0x00


	//----- nvinfo : EIATTR_KPARAM_INFO
	.align		4
.L_27:
        /*0048*/ 	.byte	0x04, 0x17
        /*004a*/ 	.short	(.L_29 - .L_28)
.L_28:
        /*004c*/ 	.word	0x00000000
        /*0050*/ 	.short	0x0000
        /*0052*/ 	.short	0x0000
        /*0054*/ 	.byte	0x00, 0xf5, 0x21, 0x00


	//----- nvinfo : EIATTR_SPARSE_MMA_MASK
	.align		4
.L_29:
        /*0058*/ 	.byte	0x03, 0x50
        /*005a*/ 	.short	0x0000


	//----- nvinfo : EIATTR_MAXREG_COUNT
	.align		4
        /*005c*/ 	.byte	0x03, 0x1b
        /*005e*/ 	.short	0x00ff


	//----- nvinfo : EIATTR_MERCURY_ISA_VERSION
	.align		4
        /*0060*/ 	.byte	0x03, 0x5f
        /*0062*/ 	.short	0x0101


	//----- nvinfo : EIATTR_VRC_CTA_INIT_COUNT
	.align		4
        /*0064*/ 	.byte	0x02, 0x4a
	.zero		1
	.zero		1


	//----- nvinfo : EIATTR_EXIT_INSTR_OFFSETS
	.align		4
        /*0068*/ 	.byte	0x04, 0x1c
        /*006a*/ 	.short	(.L_31 - .L_30)


	//   ....[0]....
.L_30:
        /*006c*/ 	.word	0x00000070


	//   ....[1]....
        /*0070*/ 	.word	0x000001a0


	//----- nvinfo : EIATTR_CBANK_PARAM_SIZE
	.align		4
.L_31:
        /*0074*/ 	.byte	0x03, 0x19
        /*0076*/ 	.short	0x0020


	//----- nvinfo : EIATTR_PARAM_CBANK
	.align		4
        /*0078*/ 	.byte	0x04, 0x0a
        /*007a*/ 	.short	(.L_33 - .L_32)
	.align		4
.L_32:
        /*007c*/ 	.word	index@(.nv.constant0._Z7ReorderPiS_S_ii)
        /*0080*/ 	.short	0x0380
        /*0082*/ 	.short	0x0020


	//----- nvinfo : EIATTR_SW_WAR
	.align		4
.L_33:
        /*0084*/ 	.byte	0x04, 0x36
        /*0086*/ 	.short	(.L_35 - .L_34)
.L_34:
        /*0088*/ 	.word	0x00000008
.L_35:


//--------------------- .nv.info._Z10prefixscanPiS_i --------------------------
	.section	.nv.info._Z10prefixscanPiS_i,"",@"SHT_CUDA_INFO"
	.sectionflags	@""
	.align	4


	//----- nvinfo : EIATTR_CUDA_API_VERSION
	.align		4
        /*0000*/ 	.byte	0x04, 0x37
        /*0002*/ 	.short	(.L_37 - .L_36)
.L_36:
        /*0004*/ 	.word	0x00000082


	//----- nvinfo : EIATTR_KPARAM_INFO
	.align		4
.L_37:
        /*0008*/ 	.byte	0x04, 0x17
        /*000a*/ 	.short	(.L_39 - .L_38)
.L_38:
        /*000c*/ 	.word	0x00000000
        /*0010*/ 	.short	0x0002
        /*0012*/ 	.short	0x0010
        /*0014*/ 	.byte	0x00, 0xf0, 0x11, 0x00


	//----- nvinfo : EIATTR_KPARAM_INFO
	.align		4
.L_39:
        /*0018*/ 	.byte	0x04, 0x17
        /*001a*/ 	.short	(.L_41 - .L_40)
.L_40:
        /*001c*/ 	.word	0x00000000
        /*0020*/ 	.short	0x0001
        /*0022*/ 	.short	0x0008
        /*0024*/ 	.byte	0x00, 0xf5, 0x21, 0x00


	//----- nvinfo : EIATTR_KPARAM_INFO
	.align		4
.L_41:
        /*0028*/ 	.byte	0x04, 0x17
        /*002a*/ 	.short	(.L_43 - .L_42)
.L_42:
        /*002c*/ 	.word	0x00000000
        /*0030*/ 	.short	0x0000
        /*0032*/ 	.short	0x0000
        /*0034*/ 	.byte	0x00, 0xf5, 0x21, 0x00


	//----- nvinfo : EIATTR_SPARSE_MMA_MASK
	.align		4
.L_43:
        /*0038*/ 	.byte	0x03, 0x50
        /*003a*/ 	.short	0x0000


	//----- nvinfo : EIATTR_MAXREG_COUNT
	.align		4
        /*003c*/ 	.byte	0x03, 0x1b
        /*003e*/ 	.short	0x00ff


	//----- nvinfo : EIATTR_NUM_BARRIERS
	.align		4
        /*0040*/ 	.byte	0x02, 0x4c
        /*0042*/ 	.byte	0x01
	.zero		1


	//----- nvinfo : EIATTR_MERCURY_ISA_VERSION
	.align		4
        /*0044*/ 	.byte	0x03, 0x5f
        /*0046*/ 	.short	0x0101


	//----- nvinfo : EIATTR_VRC_CTA_INIT_COUNT
	.align		4
        /*0048*/ 	.byte	0x02, 0x4a
	.zero		1
	.zero		1


	//----- nvinfo : EIATTR_EXIT_INSTR_OFFSETS
	.align		4
        /*004c*/ 	.byte	0x04, 0x1c
        /*004e*/ 	.short	(.L_45 - .L_44)


	//   ....[0]....
.L_44:
        /*0050*/ 	.word	0x000003e0


	//----- nvinfo : EIATTR_CBANK_PARAM_SIZE
	.align		4
.L_45:
        /*0054*/ 	.byte	0x03, 0x19
        /*0056*/ 	.short	0x0014


	//----- nvinfo : EIATTR_PARAM_CBANK
	.align		4
        /*0058*/ 	.byte	0x04, 0x0a
        /*005a*/ 	.short	(.L_47 - .L_46)
	.align		4
.L_46:
        /*005c*/ 	.word	index@(.nv.constant0._Z10prefixscanPiS_i)
        /*0060*/ 	.short	0x0380
        /*0062*/ 	.short	0x0014


	//----- nvinfo : EIATTR_SW_WAR
	.align		4
.L_47:
        /*0064*/ 	.byte	0x04, 0x36
        /*0066*/ 	.short	(.L_49 - .L_48)
.L_48:
        /*0068*/ 	.word	0x00000008
.L_49:


//--------------------- .nv.info._Z9histogramPiS_ii --------------------------
	.section	.nv.info._Z9histogramPiS_ii,"",@"SHT_CUDA_INFO"
	.sectionflags	@""
	.align	4


	//----- nvinfo : EIATTR_CUDA_API_VERSION
	.align		4
        /*0000*/ 	.byte	0x04, 0x37
        /*0002*/ 	.short	(.L_51 - .L_50)
.L_50:
        /*0004*/ 	.word	0x00000082


	//----- nvinfo : EIATTR_KPARAM_INFO
	.align		4
.L_51:
        /*0008*/ 	.byte	0x04, 0x17
        /*000a*/ 	.short	(.L_53 - .L_52)
.L_52:
        /*000c*/ 	.word	0x00000000
        /*0010*/ 	.short	0x0003
        /*0012*/ 	.short	0x0014
        /*0014*/ 	.byte	0x00, 0xf0, 0x11, 0x00


	//----- nvinfo : EIATTR_KPARAM_INFO
	.align		4
.L_53:
        /*0018*/ 	.byte	0x04, 0x17
        /*001a*/ 	.short	(.L_55 - .L_54)
.L_54:
        /*001c*/ 	.word	0x00000000
        /*0020*/ 	.short	0x0002
        /*0022*/ 	.short	0x0010
        /*0024*/ 	.byte	0x00, 0xf0, 0x11, 0x00


	//----- nvinfo : EIATTR_KPARAM_INFO
	.align		4
.L_55:
        /*0028*/ 	.byte	0x04, 0x17
        /*002a*/ 	.short	(.L_57 - .L_56)
.L_56:
        /*002c*/ 	.word	0x00000000
        /*0030*/ 	.short	0x0001
        /*0032*/ 	.short	0x0008
        /*0034*/ 	.byte	0x00, 0xf5, 0x21, 0x00


	//----- nvinfo : EIATTR_KPARAM_INFO
	.align		4
.L_57:
        /*0038*/ 	.byte	0x04, 0x17
        /*003a*/ 	.short	(.L_59 - .L_58)
.L_58:
        /*003c*/ 	.word	0x00000000
        /*0040*/ 	.short	0x0000
        /*0042*/ 	.short	0x0000
        /*0044*/ 	.byte	0x00, 0xf5, 0x21, 0x00


	//----- nvinfo : EIATTR_SPARSE_MMA_MASK
	.align		4
.L_59:
        /*0048*/ 	.byte	0x03, 0x50
        /*004a*/ 	.short	0x0000


	//----- nvinfo : EIATTR_MAXREG_COUNT
	.align		4
        /*004c*/ 	.byte	0x03, 0x1b
        /*004e*/ 	.short	0x00ff


	//----- nvinfo : EIATTR_MERCURY_ISA_VERSION
	.align		4
        /*0050*/ 	.byte	0x03, 0x5f
        /*0052*/ 	.short	0x0101


	//----- nvinfo : EIATTR_VRC_CTA_INIT_COUNT
	.align		4
        /*0054*/ 	.byte	0x02, 0x4a
	.zero		1
	.zero		1


	//----- nvinfo : EIATTR_EXIT_INSTR_OFFSETS
	.align		4
        /*0058*/ 	.byte	0x04, 0x1c
        /*005a*/ 	.short	(.L_61 - .L_60)


	//   ....[0]....
.L_60:
        /*005c*/ 	.word	0x00000070


	//   ....[1]....
        /*0060*/ 	.word	0x00000160


	//----- nvinfo : EIATTR_CBANK_PARAM_SIZE
	.align		4
.L_61:
        /*0064*/ 	.byte	0x03, 0x19
        /*0066*/ 	.short	0x0018


	//----- nvinfo : EIATTR_PARAM_CBANK
	.align		4
        /*0068*/ 	.byte	0x04, 0x0a
        /*006a*/ 	.short	(.L_63 - .L_62)
	.align		4
.L_62:
        /*006c*/ 	.word	index@(.nv.constant0._Z9histogramPiS_ii)
        /*0070*/ 	.short	0x0380
        /*0072*/ 	.short	0x0018


	//----- nvinfo : EIATTR_SW_WAR
	.align		4
.L_63:
        /*0074*/ 	.byte	0x04, 0x36
        /*0076*/ 	.short	(.L_65 - .L_64)
.L_64:
        /*0078*/ 	.word	0x00000008
.L_65:


//--------------------- .nv.callgraph             --------------------------
	.section	.nv.callgraph,"",@"SHT_CUDA_CALLGRAPH"
	.align	4
	.sectionentsize	8
	.align		4
        /*0000*/ 	.word	0x00000000
	.align		4
        /*0004*/ 	.word	0xffffffff
	.align		4
        /*0008*/ 	.word	0x00000000
	.align		4
        /*000c*/ 	.word	0xfffffffe
	.align		4
        /*0010*/ 	.word	0x00000000
	.align		4
        /*0014*/ 	.word	0xfffffffd
	.align		4
        /*0018*/ 	.word	0x00000000
	.align		4
        /*001c*/ 	.word	0xfffffffc


//--------------------- .text._Z7ReorderPiS_S_ii  --------------------------
	.section	.text._Z7ReorderPiS_S_ii,"ax",@progbits
	.align	128
        .global         _Z7ReorderPiS_S_ii
        .type           _Z7ReorderPiS_S_ii,@function
        .size           _Z7ReorderPiS_S_ii,(.L_x_7 - _Z7ReorderPiS_S_ii)
        .other          _Z7ReorderPiS_S_ii,@"STO_CUDA_ENTRY STV_DEFAULT"
_Z7ReorderPiS_S_ii:
.text._Z7ReorderPiS_S_ii:
[----:B------:R-:W-:Y:S01]  /*0000*/  LDC R1, c[0x0][0x37c] ;  /* 0x0000df00ff017b82 */ /* 0x000fe20000000800 */
[----:B------:R-:W0:Y:S07]  /*0010*/  S2R R0, SR_TID.X ;  /* 0x0000000000007919 */ /* 0x000e2e0000002100 */
[----:B------:R-:W0:Y:S01]  /*0020*/  S2UR UR4, SR_CTAID.X ;  /* 0x00000000000479c3 */ /* 0x000e220000002500 */
[----:B------:R-:W1:Y:S07]  /*0030*/  LDCU UR5, c[0x0][0x39c] ;  /* 0x00007380ff0577ac */ /* 0x000e6e0008000800 */
[----:B------:R-:W0:Y:S02]  /*0040*/  LDC R5, c[0x0][0x360] ;  /* 0x0000d800ff057b82 */ /* 0x000e240000000800 */
[----:B0-----:R-:W-:-:S05]  /*0050*/  IMAD R5, R5, UR4, R0 ;  /* 0x0000000405057c24 */ /* 0x001fca000f8e0200 */
[----:B-1----:R-:W-:-:S13]  /*0060*/  ISETP.GE.AND P0, PT, R5, UR5, PT ;  /* 0x0000000505007c0c */ /* 0x002fda000bf06270 */
[----:B------:R-:W-:Y:S05]  /*0070*/  @P0 EXIT ;  /* 0x000000000000094d */ /* 0x000fea0003800000 */
[----:B------:R-:W0:Y:S01]  /*0080*/  LDC.64 R2, c[0x0][0x380] ;  /* 0x0000e000ff027b82 */ /* 0x000e220000000a00 */
[----:B------:R-:W1:Y:S07]  /*0090*/  LDCU.64 UR4, c[0x0][0x358] ;  /* 0x00006b00ff0477ac */ /* 0x000e6e0008000a00 */
[----:B------:R-:W2:Y:S01]  /*00a0*/  LDC R6, c[0x0][0x398] ;  /* 0x0000e600ff067b82 */ /* 0x000ea20000000800 */
[----:B0-----:R-:W-:-:S07]  /*00b0*/  IMAD.WIDE R2, R5, 0x4, R2 ;  /* 0x0000000405027825 */ /* 0x001fce00078e0202 */
[----:B------:R-:W0:Y:S01]  /*00c0*/  LDC.64 R4, c[0x0][0x390] ;  /* 0x0000e400ff047b82 */ /* 0x000e220000000a00 */
[----:B-1----:R-:W3:Y:S01]  /*00d0*/  LDG.E R0, desc[UR4][R2.64] ;  /* 0x0000000402007981 */ /* 0x002ee2000c1e1900 */
[----:B------:R-:W-:Y:S01]  /*00e0*/  IMAD.MOV.U32 R9, RZ, RZ, 0x1 ;  /* 0x00000001ff097424 */ /* 0x000fe200078e00ff */
[----:B--2---:R-:W-:-:S04]  /*00f0*/  PRMT R6, R6, 0x7604, RZ ;  /* 0x0000760406067816 */ /* 0x004fc800000000ff */
[--C-:B------:R-:W-:Y:S02]  /*0100*/  PRMT R7, RZ, 0x4, R6.reuse ;  /* 0x00000004ff077816 */ /* 0x100fe40000000006 */
[----:B------:R-:W-:Y:S02]  /*0110*/  PRMT R6, RZ, 0x5, R6 ;  /* 0x00000005ff067816 */ /* 0x000fe40000000006 */
[----:B---3--:R-:W-:-:S04]  /*0120*/  SHF.R.U32.HI R7, RZ, R7, R0 ;  /* 0x00000007ff077219 */ /* 0x008fc80000011600 */
[----:B------:R-:W-:-:S05]  /*0130*/  SGXT.U32 R7, R7, R6 ;  /* 0x000000060707721a */ /* 0x000fca0000000000 */
[----:B0-----:R-:W-:Y:S02]  /*0140*/  IMAD.WIDE R4, R7, 0x4, R4 ;  /* 0x0000000407047825 */ /* 0x001fe400078e0204 */
[----:B------:R-:W0:Y:S04]  /*0150*/  LDC.64 R6, c[0x0][0x388] ;  /* 0x0000e200ff067b82 */ /* 0x000e280000000a00 */
[----:B------:R-:W0:Y:S04]  /*0160*/  ATOMG.E.ADD.STRONG.GPU PT, R5, desc[UR4][R4.64], R9 ;  /* 0x80000009040579a8 */ /* 0x000e2800081ef104 */
[----:B------:R-:W2:Y:S01]  /*0170*/  LDG.E R3, desc[UR4][R2.64] ;  /* 0x0000000402037981 */ /* 0x000ea2000c1e1900 */
[----:B0-----:R-:W-:-:S05]  /*0180*/  IMAD.WIDE R6, R5, 0x4, R6 ;  /* 0x0000000405067825 */ /* 0x001fca00078e0206 */
[----:B--2---:R-:W-:Y:S01]  /*0190*/  STG.E desc[UR4][R6.64], R3 ;  /* 0x0000000306007986 */ /* 0x004fe2000c101904 */
[----:B------:R-:W-:Y:S05]  /*01a0*/  EXIT ;  /* 0x000000000000794d */ /* 0x000fea0003800000 */
.L_x_0:
[----:B------:R-:W-:-:S00]  /*01b0*/  BRA `(.L_x_0) ;  /* 0xfffffffc00fc7947 */ /* 0x000fc0000383ffff */
[----:B------:R-:W-:-:S00]  /*01c0*/  NOP ;  /* 0x0000000000007918 */ /* 0x000fc00000000000 */
        /* <DEDUP_REMOVED lines=11> */
.L_x_7:


//--------------------- .text._Z10prefixscanPiS_i --------------------------
	.section	.text._Z10prefixscanPiS_i,"ax",@progbits
	.align	128
        .global         _Z10prefixscanPiS_i
        .type           _Z10prefixscanPiS_i,@function
        .size           _Z10prefixscanPiS_i,(.L_x_8 - _Z10prefixscanPiS_i)
        .other          _Z10prefixscanPiS_i,@"STO_CUDA_ENTRY STV_DEFAULT"
_Z10prefixscanPiS_i:
.text._Z10prefixscanPiS_i:
[----:B------:R-:W-:Y:S01]  /*0000*/  LDC R1, c[0x0][0x37c] ;  /* 0x0000df00ff017b82 */ /* 0x000fe20000000800 */
[----:B------:R-:W0:Y:S07]  /*0010*/  S2R R10, SR_TID.X ;  /* 0x00000000000a7919 */ /* 0x000e2e0000002100 */
[----:B------:R-:W1:Y:S01]  /*0020*/  LDC.64 R2, c[0x0][0x380] ;  /* 0x0000e000ff027b82 */ /* 0x000e620000000a00 */
[----:B------:R-:W2:Y:S01]  /*0030*/  LDCU.64 UR8, c[0x0][0x358] ;  /* 0x00006b00ff0877ac */ /* 0x000ea20008000a00 */
[----:B------:R-:W3:Y:S06]  /*0040*/  LDCU UR6, c[0x0][0x390] ;  /* 0x00007200ff0677ac */ /* 0x000eec0008000800 */
[----:B------:R-:W4:Y:S08]  /*0050*/  S2UR UR5, SR_CgaCtaId ;  /* 0x00000000000579c3 */ /* 0x000f300000008800 */
[----:B------:R-:W5:Y:S01]  /*0060*/  LDC R8, c[0x0][0x390] ;  /* 0x0000e400ff087b82 */ /* 0x000f620000000800 */
[----:B0-----:R-:W-:-:S04]  /*0070*/  IMAD.SHL.U32 R5, R10, 0x2, RZ ;  /* 0x000000020a057824 */ /* 0x001fc800078e00ff */
[----:B-1----:R-:W-:-:S05]  /*0080*/  IMAD.WIDE.U32 R2, R5, 0x4, R2 ;  /* 0x0000000405027825 */ /* 0x002fca00078e0002 */
[----:B--2---:R-:W2:Y:S04]  /*0090*/  LDG.E R6, desc[UR8][R2.64] ;  /* 0x0000000802067981 */ /* 0x004ea8000c1e1900 */
[----:B------:R0:W2:Y:S01]  /*00a0*/  LDG.E R7, desc[UR8][R2.64+0x4] ;  /* 0x0000040802077981 */ /* 0x0000a2000c1e1900 */
[----:B------:R-:W-:Y:S01]  /*00b0*/  UMOV UR4, 0x400 ;  /* 0x0000040000047882 */ /* 0x000fe20000000000 */
[----:B------:R-:W-:Y:S01]  /*00c0*/  ISETP.NE.AND P1, PT, R10, RZ, PT ;  /* 0x000000ff0a00720c */ /* 0x000fe20003f25270 */
[----:B----4-:R-:W-:Y:S01]  /*00d0*/  ULEA UR4, UR5, UR4, 0x18 ;  /* 0x0000000405047291 */ /* 0x010fe2000f8ec0ff */
[----:B-----5:R-:W-:Y:S01]  /*00e0*/  ISETP.GE.AND P2, PT, R8, 0x2, PT ;  /* 0x000000020800780c */ /* 0x020fe20003f46270 */
[----:B---3--:R-:W-:-:S04]  /*00f0*/  USHF.R.S32.HI UR5, URZ, 0x1, UR6 ;  /* 0x00000001ff057899 */ /* 0x008fc80008011406 */
[----:B------:R-:W-:Y:S01]  /*0100*/  LEA R0, R10, UR4, 0x3 ;  /* 0x000000040a007c11 */ /* 0x000fe2000f8e18ff */
[----:B------:R-:W-:Y:S01]  /*0110*/  UISETP.GE.AND UP0, UPT, UR5, 0x1, UPT ;  /* 0x000000010500788c */ /* 0x000fe2000bf06270 */
[----:B0-----:R-:W-:Y:S02]  /*0120*/  IMAD.MOV.U32 R3, RZ, RZ, 0x1 ;  /* 0x00000001ff037424 */ /* 0x001fe400078e00ff */
[----:B------:R-:W-:Y:S01]  /*0130*/  VIADD R2, R5, 0x1 ;  /* 0x0000000105027836 */ /* 0x000fe20000000000 */
[----:B--2---:R0:W-:Y:S05]  /*0140*/  STS.64 [R0], R6 ;  /* 0x0000000600007388 */ /* 0x0041ea0000000a00 */
[----:B------:R-:W-:Y:S05]  /*0150*/  BRA.U !UP0, `(.L_x_1) ;  /* 0x00000001083c7547 */ /* 0x000fea000b800000 */
[----:B------:R-:W-:-:S07]  /*0160*/  HFMA2 R3, -RZ, RZ, 0, 5.9604644775390625e-08 ;  /* 0x00000001ff037431 */ /* 0x000fce00000001ff */
.L_x_2:
[----:B------:R-:W-:Y:S01]  /*0170*/  BAR.SYNC.DEFER_BLOCKING 0x0 ;  /* 0x0000000000007b1d */ /* 0x000fe20000010000 */
[----:B------:R-:W-:Y:S01]  /*0180*/  ISETP.GE.AND P0, PT, R10, UR5, PT ;  /* 0x000000050a007c0c */ /* 0x000fe2000bf06270 */
[----:B------:R-:W-:Y:S02]  /*0190*/  UISETP.GT.U32.AND UP0, UPT, UR5, 0x1, UPT ;  /* 0x000000010500788c */ /* 0x000fe4000bf04070 */
[----:B------:R-:W-:-:S07]  /*01a0*/  USHF.R.U32.HI UR6, URZ, 0x1, UR5 ;  /* 0x00000001ff067899 */ /* 0x000fce0008011605 */
[----:B------:R-:W-:-:S03]  /*01b0*/  UMOV UR5, UR6 ;  /* 0x0000000600057c82 */ /* 0x000fc60008000000 */
[----:B------:R-:W-:-:S05]  /*01c0*/  @!P0 IMAD R4, R2, R3, RZ ;  /* 0x0000000302048224 */ /* 0x000fca00078e02ff */
[----:B------:R-:W-:-:S05]  /*01d0*/  @!P0 LEA R4, R4, UR4, 0x2 ;  /* 0x0000000404048c11 */ /* 0x000fca000f8e10ff */
[C---:B01----:R-:W-:Y:S01]  /*01e0*/  @!P0 IMAD R6, R3.reuse, 0x4, R4 ;  /* 0x0000000403068824 */ /* 0x043fe200078e0204 */
[----:B------:R-:W-:Y:S01]  /*01f0*/  SHF.L.U32 R3, R3, 0x1, RZ ;  /* 0x0000000103037819 */ /* 0x000fe200000006ff */
[----:B------:R-:W-:Y:S04]  /*0200*/  @!P0 LDS R4, [R4+-0x4] ;  /* 0xfffffc0004048984 */ /* 0x000fe80000000800 */
[----:B------:R-:W0:Y:S02]  /*0210*/  @!P0 LDS R7, [R6+-0x4] ;  /* 0xfffffc0006078984 */ /* 0x000e240000000800 */
[----:B0-----:R-:W-:-:S05]  /*0220*/  @!P0 IMAD.IADD R7, R4, 0x1, R7 ;  /* 0x0000000104078824 */ /* 0x001fca00078e0207 */
[----:B------:R1:W-:Y:S01]  /*0230*/  @!P0 STS [R6+-0x4], R7 ;  /* 0xfffffc0706008388 */ /* 0x0003e20000000800 */
[----:B------:R-:W-:Y:S05]  /*0240*/  BRA.U UP0, `(.L_x_2) ;  /* 0xfffffffd00c87547 */ /* 0x000fea000b83ffff */
.L_x_1:
[----:B------:R-:W-:-:S05]  /*0250*/  @!P1 LEA R4, R8, UR4, 0x2 ;  /* 0x0000000408049c11 */ /* 0x000fca000f8e10ff */
[----:B------:R2:W-:Y:S01]  /*0260*/  @!P1 STS [R4+-0x4], RZ ;  /* 0xfffffcff04009388 */ /* 0x0005e20000000800 */
[----:B------:R-:W-:Y:S05]  /*0270*/  @!P2 BRA `(.L_x_3) ;  /* 0x000000000040a947 */ /* 0x000fea0003800000 */
[----:B------:R-:W3:Y:S01]  /*0280*/  LDCU UR6, c[0x0][0x390] ;  /* 0x00007200ff0677ac */ /* 0x000ee20008000800 */
[----:B------:R-:W-:-:S05]  /*0290*/  UMOV UR5, 0x1 ;  /* 0x0000000100057882 */ /* 0x000fca0000000000 */
.L_x_4:
[----:B------:R-:W-:Y:S01]  /*02a0*/  BAR.SYNC.DEFER_BLOCKING 0x0 ;  /* 0x0000000000007b1d */ /* 0x000fe20000010000 */
[----:B------:R-:W-:Y:S01]  /*02b0*/  ISETP.GE.U32.AND P0, PT, R10, UR5, PT ;  /* 0x000000050a007c0c */ /* 0x000fe2000bf06070 */
[----:B------:R-:W-:Y:S01]  /*02c0*/  USHF.L.U32 UR5, UR5, 0x1, URZ ;  /* 0x0000000105057899 */ /* 0x000fe200080006ff */
[----:B------:R-:W-:-:S03]  /*02d0*/  SHF.R.U32.HI R3, RZ, 0x1, R3 ;  /* 0x00000001ff037819 */ /* 0x000fc60000011603 */
[----:B---3--:R-:W-:-:S08]  /*02e0*/  UISETP.GE.AND UP0, UPT, UR5, UR6, UPT ;  /* 0x000000060500728c */ /* 0x008fd0000bf06270 */
[----:B--2-4-:R-:W-:-:S05]  /*02f0*/  @!P0 IMAD R4, R2, R3, RZ ;  /* 0x0000000302048224 */ /* 0x014fca00078e02ff */
[----:B------:R-:W-:-:S05]  /*0300*/  @!P0 LEA R4, R4, UR4, 0x2 ;  /* 0x0000000404048c11 */ /* 0x000fca000f8e10ff */
[----:B01----:R-:W-:Y:S01]  /*0310*/  @!P0 IMAD R7, R3, 0x4, R4 ;  /* 0x0000000403078824 */ /* 0x003fe200078e0204 */
[----:B------:R-:W-:Y:S04]  /*0320*/  @!P0 LDS R6, [R4+-0x4] ;  /* 0xfffffc0004068984 */ /* 0x000fe80000000800 */
[----:B------:R-:W0:Y:S02]  /*0330*/  @!P0 LDS R9, [R7+-0x4] ;  /* 0xfffffc0007098984 */ /* 0x000e240000000800 */
[----:B0-----:R-:W-:Y:S02]  /*0340*/  @!P0 IADD3 R6, PT, PT, R6, R9, RZ ;  /* 0x0000000906068210 */ /* 0x001fe40007ffe0ff */
[----:B------:R4:W-:Y:S04]  /*0350*/  @!P0 STS [R4+-0x4], R9 ;  /* 0xfffffc0904008388 */ /* 0x0009e80000000800 */
[----:B------:R4:W-:Y:S01]  /*0360*/  @!P0 STS [R7+-0x4], R6 ;  /* 0xfffffc0607008388 */ /* 0x0009e20000000800 */
[----:B------:R-:W-:Y:S05]  /*0370*/  BRA.U !UP0, `(.L_x_4) ;  /* 0xfffffffd08c87547 */ /* 0x000fea000b83ffff */
.L_x_3:
[----:B------:R-:W-:Y:S08]  /*0380*/  BAR.SYNC.DEFER_BLOCKING 0x0 ;  /* 0x0000000000007b1d */ /* 0x000ff00000010000 */
[----:B------:R-:W3:Y:S01]  /*0390*/  LDC.64 R2, c[0x0][0x388] ;  /* 0x0000e200ff027b82 */ /* 0x000ee20000000a00 */
[----:B01--4-:R-:W0:Y:S01]  /*03a0*/  LDS.64 R6, [R0] ;  /* 0x0000000000067984 */ /* 0x013e220000000a00 */
[----:B---3--:R-:W-:-:S05]  /*03b0*/  IMAD.WIDE.U32 R2, R5, 0x4, R2 ;  /* 0x0000000405027825 */ /* 0x008fca00078e0002 */
[----:B0-----:R-:W-:Y:S04]  /*03c0*/  STG.E desc[UR8][R2.64], R6 ;  /* 0x0000000602007986 */ /* 0x001fe8000c101908 */
[----:B------:R-:W-:Y:S01]  /*03d0*/  STG.E desc[UR8][R2.64+0x4], R7 ;  /* 0x0000040702007986 */ /* 0x000fe2000c101908 */
[----:B------:R-:W-:Y:S05]  /*03e0*/  EXIT ;  /* 0x000000000000794d */ /* 0x000fea0003800000 */
.L_x_5:
        /* <DEDUP_REMOVED lines=9> */
.L_x_8:


//--------------------- .text._Z9histogramPiS_ii  --------------------------
	.section	.text._Z9histogramPiS_ii,"ax",@progbits
	.align	128
        .global         _Z9histogramPiS_ii
        .type           _Z9histogramPiS_ii,@function
        .size           _Z9histogramPiS_ii,(.L_x_9 - _Z9histogramPiS_ii)
        .other          _Z9histogramPiS_ii,@"STO_CUDA_ENTRY STV_DEFAULT"
_Z9histogramPiS_ii:
.text._Z9histogramPiS_ii:
        /* <DEDUP_REMOVED lines=20> */
[----:B0-----:R-:W-:-:S05]  /*0140*/  IMAD.WIDE R4, R7, 0x4, R4 ;  /* 0x0000000407047825 */ /* 0x001fca00078e0204 */
[----:B------:R-:W-:Y:S01]  /*0150*/  REDG.E.ADD.STRONG.GPU desc[UR4][R4.64], R9 ;  /* 0x000000090400798e */ /* 0x000fe2000c12e104 */
[----:B------:R-:W-:Y:S05]  /*0160*/  EXIT ;  /* 0x000000000000794d */ /* 0x000fea0003800000 */
.L_x_6:
        /* <DEDUP_REMOVED lines=9> */
.L_x_9:


//--------------------- .nv.shared._Z7ReorderPiS_S_ii --------------------------
	.section	.nv.shared._Z7ReorderPiS_S_ii,"aw",@nobits
	.sectionflags	@""
	.align	16
	.zero		1024


//--------------------- .nv.shared.reserved.0     --------------------------
	.section	.nv.shared.reserved.0,"aw",@nobits
	.weak		__nv_reservedSMEM_offset_0_alias
	.size		__nv_reservedSMEM_offset_0_alias, 0, 64
	.other		__nv_reservedSMEM_offset_0_alias,@"STO_CUDA_RESERVED_SHARED STV_DEFAULT"
__nv_reservedSMEM_offset_0_alias:
	.zero		0
	.zero		64


//--------------------- .nv.shared._Z10prefixscanPiS_i --------------------------
	.section	.nv.shared._Z10prefixscanPiS_i,"aw",@nobits
	.sectionflags	@""
	.align	16
	.zero		1024


//--------------------- .nv.shared._Z9histogramPiS_ii --------------------------
	.section	.nv.shared._Z9histogramPiS_ii,"aw",@nobits
	.sectionflags	@""
	.align	16
	.zero		1024


//--------------------- .nv.constant0._Z7ReorderPiS_S_ii --------------------------
	.section	.nv.constant0._Z7ReorderPiS_S_ii,"a",@progbits
	.sectionflags	@""
	.align	4
.nv.constant0._Z7ReorderPiS_S_ii:
	.zero		928


//--------------------- .nv.constant0._Z10prefixscanPiS_i --------------------------
	.section	.nv.constant0._Z10prefixscanPiS_i,"a",@progbits
	.sectionflags	@""
	.align	4
.nv.constant0._Z10prefixscanPiS_i:
	.zero		916


//--------------------- .nv.constant0._Z9histogramPiS_ii --------------------------
	.section	.nv.constant0._Z9histogramPiS_ii,"a",@progbits
	.sectionflags	@""
	.align	4
.nv.constant0._Z9histogramPiS_ii:
	.zero		920


//--------------------- SYMBOLS --------------------------

	.type		.nv.reservedSmem.offset0,@object
	.size		.nv.reservedSmem.offset0,0x4
	.type		.nv.reservedSmem.cap,@object
	.size		.nv.reservedSmem.cap,0x4
